	.version 1.4
	.target sm_13
	// compiled with C:\Program Files\NVIDIA GPU Computing Toolkit\CUDA\v4.1\bin/../open64/lib//be.exe
	// nvopencc 4.1 built on 2011-11-18

	//-----------------------------------------------------------
	// Compiling c:/windows/temp/tmpxft_00001ed4_00000000-11_Puissance.cpp3.i (C:/Users/MATHIA~1/ccBI#.a08004)
	//-----------------------------------------------------------

	//-----------------------------------------------------------
	// Options:
	//-----------------------------------------------------------
	//  Target:ptx, ISA:sm_13, Endian:little, Pointer Size:64
	//  -O3	(Optimization level)
	//  -g0	(Debug level)
	//  -m2	(Report advisories)
	//-----------------------------------------------------------

	.file	1	"c:/windows/temp/tmpxft_00001ed4_00000000-10_Puissance.cudafe2.gpu"
	.file	2	"c:\program files (x86)\microsoft visual studio 10.0\vc\include\codeanalysis\sourceannotations.h"
	.file	3	"C:\Program Files\NVIDIA GPU Computing Toolkit\CUDA\v4.1\bin/../include\crt/device_runtime.h"
	.file	4	"C:\Program Files\NVIDIA GPU Computing Toolkit\CUDA\v4.1\bin/../include\host_defines.h"
	.file	5	"C:\Program Files\NVIDIA GPU Computing Toolkit\CUDA\v4.1\bin/../include\builtin_types.h"
	.file	6	"c:\program files\nvidia gpu computing toolkit\cuda\v4.1\include\device_types.h"
	.file	7	"c:\program files\nvidia gpu computing toolkit\cuda\v4.1\include\host_defines.h"
	.file	8	"c:\program files\nvidia gpu computing toolkit\cuda\v4.1\include\driver_types.h"
	.file	9	"c:\program files\nvidia gpu computing toolkit\cuda\v4.1\include\surface_types.h"
	.file	10	"c:\program files\nvidia gpu computing toolkit\cuda\v4.1\include\texture_types.h"
	.file	11	"c:\program files\nvidia gpu computing toolkit\cuda\v4.1\include\vector_types.h"
	.file	12	"c:\program files\nvidia gpu computing toolkit\cuda\v4.1\include\builtin_types.h"
	.file	13	"C:\Program Files\NVIDIA GPU Computing Toolkit\CUDA\v4.1\bin/../include\device_launch_parameters.h"
	.file	14	"c:\program files\nvidia gpu computing toolkit\cuda\v4.1\include\crt\storage_class.h"
	.file	15	"kernels/Puissance.cu"
	.file	16	"C:\Program Files\NVIDIA GPU Computing Toolkit\CUDA\v4.1\bin/../include\common_functions.h"
	.file	17	"c:\program files\nvidia gpu computing toolkit\cuda\v4.1\include\math_functions.h"
	.file	18	"c:\program files\nvidia gpu computing toolkit\cuda\v4.1\include\math_constants.h"
	.file	19	"c:\program files\nvidia gpu computing toolkit\cuda\v4.1\include\device_functions.h"
	.file	20	"c:\program files\nvidia gpu computing toolkit\cuda\v4.1\include\sm_11_atomic_functions.h"
	.file	21	"c:\program files\nvidia gpu computing toolkit\cuda\v4.1\include\sm_12_atomic_functions.h"
	.file	22	"c:\program files\nvidia gpu computing toolkit\cuda\v4.1\include\sm_13_double_functions.h"
	.file	23	"c:\program files\nvidia gpu computing toolkit\cuda\v4.1\include\sm_20_atomic_functions.h"
	.file	24	"c:\program files\nvidia gpu computing toolkit\cuda\v4.1\include\sm_20_intrinsics.h"
	.file	25	"c:\program files\nvidia gpu computing toolkit\cuda\v4.1\include\surface_functions.h"
	.file	26	"c:\program files\nvidia gpu computing toolkit\cuda\v4.1\include\texture_fetch_functions.h"
	.file	27	"c:\program files\nvidia gpu computing toolkit\cuda\v4.1\include\math_functions_dbl_ptx3.h"


	.entry init (
		.param .u64 __cudaparm_init_A,
		.param .u64 __cudaparm_init_V,
		.param .u64 __cudaparm_init_VN,
		.param .s32 __cudaparm_init_size,
		.param .s32 __cudaparm_init_n)
	{
	.reg .u16 %rh<4>;
	.reg .u32 %r<13>;
	.reg .u64 %rd<11>;
	.reg .f64 %fd<5>;
	.reg .pred %p<5>;
	.loc	15	40	0
$LDWbegin_init:
	mov.u16 	%rh1, %ctaid.x;
	mov.u16 	%rh2, %ntid.x;
	mul.wide.u16 	%r1, %rh1, %rh2;
	cvt.u32.u16 	%r2, %tid.x;
	add.u32 	%r3, %r2, %r1;
	ld.param.s32 	%r4, [__cudaparm_init_size];
	setp.gt.s32 	%p1, %r4, %r3;
	@%p1 bra 	$Lt_0_2306;
	bra.uni 	$LBB10_init;
$Lt_0_2306:
	.loc	15	43	0
	ld.param.s32 	%r5, [__cudaparm_init_n];
	mov.u32 	%r6, 0;
	setp.le.s32 	%p2, %r5, %r6;
	@%p2 bra 	$Lt_0_3586;
	ld.param.s32 	%r5, [__cudaparm_init_n];
	mov.s32 	%r7, %r5;
	mul.lo.s32 	%r8, %r5, %r3;
	ld.param.u64 	%rd1, [__cudaparm_init_V];
	mov.s32 	%r9, %r8;
	add.s32 	%r10, %r8, %r5;
	ld.param.u64 	%rd2, [__cudaparm_init_A];
	cvt.s64.s32 	%rd3, %r8;
	mul.wide.s32 	%rd4, %r8, 8;
	add.u64 	%rd5, %rd2, %rd4;
	mov.f64 	%fd1, 0d0000000000000000;	// 0
	mov.s32 	%r11, %r7;
$Lt_0_3074:
 //<loop> Loop body line 43, nesting depth: 1, estimated iterations: unknown
	.loc	15	47	0
	ld.global.f64 	%fd2, [%rd5+0];
	ld.global.f64 	%fd3, [%rd1+0];
	mad.rn.f64 	%fd1, %fd2, %fd3, %fd1;
	add.s32 	%r9, %r9, 1;
	add.u64 	%rd5, %rd5, 8;
	add.u64 	%rd1, %rd1, 8;
	setp.ne.s32 	%p3, %r9, %r10;
	@%p3 bra 	$Lt_0_3074;
	bra.uni 	$Lt_0_2562;
$Lt_0_3586:
	mov.f64 	%fd1, 0d0000000000000000;	// 0
$Lt_0_2562:
	.loc	15	49	0
	ld.param.u64 	%rd6, [__cudaparm_init_VN];
	cvt.s64.s32 	%rd7, %r3;
	mul.wide.s32 	%rd8, %r3, 8;
	add.u64 	%rd9, %rd6, %rd8;
	st.global.f64 	[%rd9+0], %fd1;
$LBB10_init:
	.loc	15	51	0
	exit;
$LDWend_init:
	} // init

	.entry divide (
		.param .u64 __cudaparm_divide_VN,
		.param .u64 __cudaparm_divide_max,
		.param .s32 __cudaparm_divide_size)
	{
	.reg .u16 %rh<4>;
	.reg .u32 %r<6>;
	.reg .u64 %rd<7>;
	.reg .f64 %fd<5>;
	.reg .pred %p<3>;
	.loc	15	53	0
$LDWbegin_divide:
	mov.u16 	%rh1, %ctaid.x;
	mov.u16 	%rh2, %ntid.x;
	mul.wide.u16 	%r1, %rh1, %rh2;
	cvt.u32.u16 	%r2, %tid.x;
	add.u32 	%r3, %r2, %r1;
	ld.param.s32 	%r4, [__cudaparm_divide_size];
	setp.gt.s32 	%p1, %r4, %r3;
	@%p1 bra 	$Lt_1_1282;
	bra.uni 	$LBB4_divide;
$Lt_1_1282:
	.loc	15	57	0
	ld.param.u64 	%rd1, [__cudaparm_divide_VN];
	cvt.s64.s32 	%rd2, %r3;
	mul.wide.s32 	%rd3, %r3, 8;
	add.u64 	%rd4, %rd1, %rd3;
	ld.global.f64 	%fd1, [%rd4+0];
	ld.param.u64 	%rd5, [__cudaparm_divide_max];
	ld.global.f64 	%fd2, [%rd5+0];
	div.rn.f64 	%fd3, %fd1, %fd2;
	st.global.f64 	[%rd4+0], %fd3;
$LBB4_divide:
	.loc	15	58	0
	exit;
$LDWend_divide:
	} // divide

	.entry norme (
		.param .u64 __cudaparm_norme_VN,
		.param .u64 __cudaparm_norme_V,
		.param .u64 __cudaparm_norme_v_norme,
		.param .s32 __cudaparm_norme_size)
	{
	.reg .u16 %rh<4>;
	.reg .u32 %r<6>;
	.reg .u64 %rd<10>;
	.reg .f64 %fd<7>;
	.reg .pred %p<3>;
	.loc	15	60	0
$LDWbegin_norme:
	mov.u16 	%rh1, %ctaid.x;
	mov.u16 	%rh2, %ntid.x;
	mul.wide.u16 	%r1, %rh1, %rh2;
	cvt.u32.u16 	%r2, %tid.x;
	add.u32 	%r3, %r2, %r1;
	ld.param.s32 	%r4, [__cudaparm_norme_size];
	setp.gt.s32 	%p1, %r4, %r3;
	@%p1 bra 	$Lt_2_1282;
	bra.uni 	$LBB4_norme;
$Lt_2_1282:
	.loc	15	65	0
	cvt.s64.s32 	%rd1, %r3;
	mul.wide.s32 	%rd2, %r3, 8;
	ld.param.u64 	%rd3, [__cudaparm_norme_VN];
	add.u64 	%rd4, %rd3, %rd2;
	ld.param.u64 	%rd5, [__cudaparm_norme_V];
	add.u64 	%rd6, %rd5, %rd2;
	ld.global.f64 	%fd1, [%rd4+0];
	ld.global.f64 	%fd2, [%rd6+0];
	sub.f64 	%fd3, %fd1, %fd2;
	abs.f64 	%fd4, %fd3;
	ld.param.u64 	%rd7, [__cudaparm_norme_v_norme];
	add.u64 	%rd8, %rd7, %rd2;
	st.global.f64 	[%rd8+0], %fd4;
	.loc	15	66	0
	ld.global.f64 	%fd5, [%rd4+0];
	st.global.f64 	[%rd6+0], %fd5;
$LBB4_norme:
	.loc	15	69	0
	exit;
$LDWend_norme:
	} // norme



// ===== COMPILED SASS (sm_100) =====

	.target	sm_100

	.elftype	@"ET_EXEC"


//--------------------- .note.nv.tkinfo           --------------------------
	.section	.note.nv.tkinfo,"",@"SHT_NOTE"
	.sectionflags	@"SHF_NOTE_NV_TKINFO"
	.tkinfo
        /*0018*/ 	.word	0x00000002
        /*0030*/ 	.string	""
        /*0030*/ 	.string	"ptxas"
        /*0030*/ 	.string	"Cuda compilation tools, release 13.0, V13.0.88"
        /*0030*/ 	.string	"Build cuda_13.0.r13.0/compiler.36424714_0"
        /*0030*/ 	.string	"-arch sm_100 "



//--------------------- .note.nv.cuinfo           --------------------------
	.section	.note.nv.cuinfo,"",@"SHT_NOTE"
	.sectionflags	@"SHF_NOTE_NV_CUINFO"
        /*0018*/ 	.short	0x0002
        /*001a*/ 	.short	0x000d
        /*001c*/ 	.short	0x0082
	.zero		2


//--------------------- .nv.info                  --------------------------
	.section	.nv.info,"",@"SHT_CUDA_INFO"
	.align	4


	//----- nvinfo : EIATTR_REGCOUNT
	.align		4
        /*0000*/ 	.byte	0x04, 0x2f
        /*0002*/ 	.short	(.L_1 - .L_0)
	.align		4
.L_0:
        /*0004*/ 	.word	index@(init)
        /*0008*/ 	.word	0x0000001d


	//----- nvinfo : EIATTR_FRAME_SIZE
	.align		4
.L_1:
        /*000c*/ 	.byte	0x04, 0x11
        /*000e*/ 	.short	(.L_3 - .L_2)
	.align		4
.L_2:
        /*0010*/ 	.word	index@(init)
        /*0014*/ 	.word	0x00000000


	//----- nvinfo : EIATTR_REGCOUNT
	.align		4
.L_3:
        /*0018*/ 	.byte	0x04, 0x2f
        /*001a*/ 	.short	(.L_5 - .L_4)
	.align		4
.L_4:
        /*001c*/ 	.word	index@(divide)
        /*0020*/ 	.word	0x0000001b


	//----- nvinfo : EIATTR_FRAME_SIZE
	.align		4
.L_5:
        /*0024*/ 	.byte	0x04, 0x11
        /*0026*/ 	.short	(.L_7 - .L_6)
	.align		4
.L_6:
        /*0028*/ 	.word	index@($__internal_1_$__cuda_sm20_div_rn_f64_full)
        /*002c*/ 	.word	0x00000000


	//----- nvinfo : EIATTR_FRAME_SIZE
	.align		4
.L_7:
        /*0030*/ 	.byte	0x04, 0x11
        /*0032*/ 	.short	(.L_9 - .L_8)
	.align		4
.L_8:
        /*0034*/ 	.word	index@($__internal_0_$__cuda_sm20_div_rn_f64_fast)
        /*0038*/ 	.word	0x00000000


	//----- nvinfo : EIATTR_FRAME_SIZE
	.align		4
.L_9:
        /*003c*/ 	.byte	0x04, 0x11
        /*003e*/ 	.short	(.L_11 - .L_10)
	.align		4
.L_10:
        /*0040*/ 	.word	index@(divide)
        /*0044*/ 	.word	0x00000000


	//----- nvinfo : EIATTR_REGCOUNT
	.align		4
.L_11:
        /*0048*/ 	.byte	0x04, 0x2f
        /*004a*/ 	.short	(.L_13 - .L_12)
	.align		4
.L_12:
        /*004c*/ 	.word	index@(norme)
        /*0050*/ 	.word	0x00000012


	//----- nvinfo : EIATTR_FRAME_SIZE
	.align		4
.L_13:
        /*0054*/ 	.byte	0x04, 0x11
        /*0056*/ 	.short	(.L_15 - .L_14)
	.align		4
.L_14:
        /*0058*/ 	.word	index@(norme)
        /*005c*/ 	.word	0x00000000


	//----- nvinfo : EIATTR_MIN_STACK_SIZE
	.align		4
.L_15:
        /*0060*/ 	.byte	0x04, 0x12
        /*0062*/ 	.short	(.L_17 - .L_16)
	.align		4
.L_16:
        /*0064*/ 	.word	index@(norme)
        /*0068*/ 	.word	0x00000000


	//----- nvinfo : EIATTR_MIN_STACK_SIZE
	.align		4
.L_17:
        /*006c*/ 	.byte	0x04, 0x12
        /*006e*/ 	.short	(.L_19 - .L_18)
	.align		4
.L_18:
        /*0070*/ 	.word	index@(divide)
        /*0074*/ 	.word	0x00000000


	//----- nvinfo : EIATTR_MIN_STACK_SIZE
	.align		4
.L_19:
        /*0078*/ 	.byte	0x04, 0x12
        /*007a*/ 	.short	(.L_21 - .L_20)
	.align		4
.L_20:
        /*007c*/ 	.word	index@(init)
        /*0080*/ 	.word	0x00000000
.L_21:


//--------------------- .nv.compat                --------------------------
	.section	.nv.compat,"",@"SHT_CUDA_COMPAT_INFO"
	.align	4
        /*0000*/ 	.byte	0x02, 0x09, 0x00, 0x00, 0x02, 0x02, 0x01, 0x00, 0x02, 0x05, 0x05, 0x00, 0x03, 0x07, 0x01, 0x01
        /*0010*/ 	.byte	0x02, 0x03, 0x00, 0x00, 0x02, 0x06, 0x01, 0x00, 0x04, 0x0b, 0x08, 0x00, 0x01, 0x00, 0x00, 0x00
        /*0020*/ 	.byte	0x00, 0x00, 0x00, 0x00


//--------------------- .nv.info.norme            --------------------------
	.section	.nv.info.norme,"",@"SHT_CUDA_INFO"
	.sectionflags	@""
	.align	4


	//----- nvinfo : EIATTR_CUDA_API_VERSION
	.align		4
        /*0000*/ 	.byte	0x04, 0x37
        /*0002*/ 	.short	(.L_23 - .L_22)
.L_22:
        /*0004*/ 	.word	0x00000082


	//----- nvinfo : EIATTR_KPARAM_INFO
	.align		4
.L_23:
        /*0008*/ 	.byte	0x04, 0x17
        /*000a*/ 	.short	(.L_25 - .L_24)
.L_24:
        /*000c*/ 	.word	0x00000000
        /*0010*/ 	.short	0x0003
        /*0012*/ 	.short	0x0018
        /*0014*/ 	.byte	0x00, 0xf0, 0x11, 0x00


	//----- nvinfo : EIATTR_KPARAM_INFO
	.align		4
.L_25:
        /*0018*/ 	.byte	0x04, 0x17
        /*001a*/ 	.short	(.L_27 - .L_26)
.L_26:
        /*001c*/ 	.word	0x00000000
        /*0020*/ 	.short	0x0002
        /*0022*/ 	.short	0x0010
        /*0024*/ 	.byte	0x00, 0xf0, 0x21, 0x00


	//----- nvinfo : EIATTR_KPARAM_INFO
	.align		4
.L_27:
        /*0028*/ 	.byte	0x04, 0x17
        /*002a*/ 	.short	(.L_29 - .L_28)
.L_28:
        /*002c*/ 	.word	0x00000000
        /*0030*/ 	.short	0x0001
        /*0032*/ 	.short	0x0008
        /*0034*/ 	.byte	0x00, 0xf0, 0x21, 0x00


	//----- nvinfo : EIATTR_KPARAM_INFO
	.align		4
.L_29:
        /*0038*/ 	.byte	0x04, 0x17
        /*003a*/ 	.short	(.L_31 - .L_30)
.L_30:
        /*003c*/ 	.word	0x00000000
        /*0040*/ 	.short	0x0000
        /*0042*/ 	.short	0x0000
        /*0044*/ 	.byte	0x00, 0xf0, 0x21, 0x00


	//----- nvinfo : EIATTR_SPARSE_MMA_MASK
	.align		4
.L_31:
        /*0048*/ 	.byte	0x03, 0x50
        /*004a*/ 	.short	0x0000


	//----- nvinfo : EIATTR_MAXREG_COUNT
	.align		4
        /*004c*/ 	.byte	0x03, 0x1b
        /*004e*/ 	.short	0x00ff


	//----- nvinfo : EIATTR_MERCURY_ISA_VERSION
	.align		4
        /*0050*/ 	.byte	0x03, 0x5f
        /*0052*/ 	.short	0x0101


	//----- nvinfo : EIATTR_VRC_CTA_INIT_COUNT
	.align		4
        /*0054*/ 	.byte	0x02, 0x4a
	.zero		1
	.zero		1


	//----- nvinfo : EIATTR_EXIT_INSTR_OFFSETS
	.align		4
        /*0058*/ 	.byte	0x04, 0x1c
        /*005a*/ 	.short	(.L_33 - .L_32)


	//   ....[0]....
.L_32:
        /*005c*/ 	.word	0x000000a0


	//   ....[1]....
        /*0060*/ 	.word	0x00000190


	//----- nvinfo : EIATTR_CBANK_PARAM_SIZE
	.align		4
.L_33:
        /*0064*/ 	.byte	0x03, 0x19
        /*0066*/ 	.short	0x001c


	//----- nvinfo : EIATTR_PARAM_CBANK
	.align		4
        /*0068*/ 	.byte	0x04, 0x0a
        /*006a*/ 	.short	(.L_35 - .L_34)
	.align		4
.L_34:
        /*006c*/ 	.word	index@(.nv.constant0.norme)
        /*0070*/ 	.short	0x0380
        /*0072*/ 	.short	0x001c


	//----- nvinfo : EIATTR_SW_WAR
	.align		4
.L_35:
        /*0074*/ 	.byte	0x04, 0x36
        /*0076*/ 	.short	(.L_37 - .L_36)
.L_36:
        /*0078*/ 	.word	0x00000008
.L_37:


//--------------------- .nv.info.divide           --------------------------
	.section	.nv.info.divide,"",@"SHT_CUDA_INFO"
	.sectionflags	@""
	.align	4


	//----- nvinfo : EIATTR_CUDA_API_VERSION
	.align		4
        /*0000*/ 	.byte	0x04, 0x37
        /*0002*/ 	.short	(.L_39 - .L_38)
.L_38:
        /*0004*/ 	.word	0x00000082


	//----- nvinfo : EIATTR_KPARAM_INFO
	.align		4
.L_39:
        /*0008*/ 	.byte	0x04, 0x17
        /*000a*/ 	.short	(.L_41 - .L_40)
.L_40:
        /*000c*/ 	.word	0x00000000
        /*0010*/ 	.short	0x0002
        /*0012*/ 	.short	0x0010
        /*0014*/ 	.byte	0x00, 0xf0, 0x11, 0x00


	//----- nvinfo : EIATTR_KPARAM_INFO
	.align		4
.L_41:
        /*0018*/ 	.byte	0x04, 0x17
        /*001a*/ 	.short	(.L_43 - .L_42)
.L_42:
        /*001c*/ 	.word	0x00000000
        /*0020*/ 	.short	0x0001
        /*0022*/ 	.short	0x0008
        /*0024*/ 	.byte	0x00, 0xf0, 0x21, 0x00


	//----- nvinfo : EIATTR_KPARAM_INFO
	.align		4
.L_43:
        /*0028*/ 	.byte	0x04, 0x17
        /*002a*/ 	.short	(.L_45 - .L_44)
.L_44:
        /*002c*/ 	.word	0x00000000
        /*0030*/ 	.short	0x0000
        /*0032*/ 	.short	0x0000
        /*0034*/ 	.byte	0x00, 0xf0, 0x21, 0x00


	//----- nvinfo : EIATTR_SPARSE_MMA_MASK
	.align		4
.L_45:
        /*0038*/ 	.byte	0x03, 0x50
        /*003a*/ 	.short	0x0000


	//----- nvinfo : EIATTR_MAXREG_COUNT
	.align		4
        /*003c*/ 	.byte	0x03, 0x1b
        /*003e*/ 	.short	0x00ff


	//----- nvinfo : EIATTR_MERCURY_ISA_VERSION
	.align		4
        /*0040*/ 	.byte	0x03, 0x5f
        /*0042*/ 	.short	0x0101


	//----- nvinfo : EIATTR_VRC_CTA_INIT_COUNT
	.align		4
        /*0044*/ 	.byte	0x02, 0x4a
	.zero		1
	.zero		1


	//----- nvinfo : EIATTR_EXIT_INSTR_OFFSETS
	.align		4
        /*0048*/ 	.byte	0x04, 0x1c
        /*004a*/ 	.short	(.L_47 - .L_46)


	//   ....[0]....
.L_46:
        /*004c*/ 	.word	0x000000a0


	//   ....[1]....
        /*0050*/ 	.word	0x00000180


	//----- nvinfo : EIATTR_CRS_STACK_SIZE
	.align		4
.L_47:
        /*0054*/ 	.byte	0x04, 0x1e
        /*0056*/ 	.short	(.L_49 - .L_48)
.L_48:
        /*0058*/ 	.word	0x00000000


	//----- nvinfo : EIATTR_CBANK_PARAM_SIZE
	.align		4
.L_49:
        /*005c*/ 	.byte	0x03, 0x19
        /*005e*/ 	.short	0x0014


	//----- nvinfo : EIATTR_PARAM_CBANK
	.align		4
        /*0060*/ 	.byte	0x04, 0x0a
        /*0062*/ 	.short	(.L_51 - .L_50)
	.align		4
.L_50:
        /*0064*/ 	.word	index@(.nv.constant0.divide)
        /*0068*/ 	.short	0x0380
        /*006a*/ 	.short	0x0014


	//----- nvinfo : EIATTR_SW_WAR
	.align		4
.L_51:
        /*006c*/ 	.byte	0x04, 0x36
        /*006e*/ 	.short	(.L_53 - .L_52)
.L_52:
        /*0070*/ 	.word	0x00000008
.L_53:


//--------------------- .nv.info.init             --------------------------
	.section	.nv.info.init,"",@"SHT_CUDA_INFO"
	.sectionflags	@""
	.align	4


	//----- nvinfo : EIATTR_CUDA_API_VERSION
	.align		4
        /*0000*/ 	.byte	0x04, 0x37
        /*0002*/ 	.short	(.L_55 - .L_54)
.L_54:
        /*0004*/ 	.word	0x00000082


	//----- nvinfo : EIATTR_KPARAM_INFO
	.align		4
.L_55:
        /*0008*/ 	.byte	0x04, 0x17
        /*000a*/ 	.short	(.L_57 - .L_56)
.L_56:
        /*000c*/ 	.word	0x00000000
        /*0010*/ 	.short	0x0004
        /*0012*/ 	.short	0x001c
        /*0014*/ 	.byte	0x00, 0xf0, 0x11, 0x00


	//----- nvinfo : EIATTR_KPARAM_INFO
	.align		4
.L_57:
        /*0018*/ 	.byte	0x04, 0x17
        /*001a*/ 	.short	(.L_59 - .L_58)
.L_58:
        /*001c*/ 	.word	0x00000000
        /*0020*/ 	.short	0x0003
        /*0022*/ 	.short	0x0018
        /*0024*/ 	.byte	0x00, 0xf0, 0x11, 0x00


	//----- nvinfo : EIATTR_KPARAM_INFO
	.align		4
.L_59:
        /*0028*/ 	.byte	0x04, 0x17
        /*002a*/ 	.short	(.L_61 - .L_60)
.L_60:
        /*002c*/ 	.word	0x00000000
        /*0030*/ 	.short	0x0002
        /*0032*/ 	.short	0x0010
        /*0034*/ 	.byte	0x00, 0xf0, 0x21, 0x00


	//----- nvinfo : EIATTR_KPARAM_INFO
	.align		4
.L_61:
        /*0038*/ 	.byte	0x04, 0x17
        /*003a*/ 	.short	(.L_63 - .L_62)
.L_62:
        /*003c*/ 	.word	0x00000000
        /*0040*/ 	.short	0x0001
        /*0042*/ 	.short	0x0008
        /*0044*/ 	.byte	0x00, 0xf0, 0x21, 0x00


	//----- nvinfo : EIATTR_KPARAM_INFO
	.align		4
.L_63:
        /*0048*/ 	.byte	0x04, 0x17
        /*004a*/ 	.short	(.L_65 - .L_64)
.L_64:
        /*004c*/ 	.word	0x00000000
        /*0050*/ 	.short	0x0000
        /*0052*/ 	.short	0x0000
        /*0054*/ 	.byte	0x00, 0xf0, 0x21, 0x00


	//----- nvinfo : EIATTR_SPARSE_MMA_MASK
	.align		4
.L_65:
        /*0058*/ 	.byte	0x03, 0x50
        /*005a*/ 	.short	0x0000


	//----- nvinfo : EIATTR_MAXREG_COUNT
	.align		4
        /*005c*/ 	.byte	0x03, 0x1b
        /*005e*/ 	.short	0x00ff


	//----- nvinfo : EIATTR_MERCURY_ISA_VERSION
	.align		4
        /*0060*/ 	.byte	0x03, 0x5f
        /*0062*/ 	.short	0x0101


	//----- nvinfo : EIATTR_VRC_CTA_INIT_COUNT
	.align		4
        /*0064*/ 	.byte	0x02, 0x4a
	.zero		1
	.zero		1


	//----- nvinfo : EIATTR_EXIT_INSTR_OFFSETS
	.align		4
        /*0068*/ 	.byte	0x04, 0x1c
        /*006a*/ 	.short	(.L_67 - .L_66)


	//   ....[0]....
.L_66:
        /*006c*/ 	.word	0x000000a0


	//   ....[1]....
        /*0070*/ 	.word	0x00000670


	//----- nvinfo : EIATTR_CRS_STACK_SIZE
	.align		4
.L_67:
        /*0074*/ 	.byte	0x04, 0x1e
        /*0076*/ 	.short	(.L_69 - .L_68)
.L_68:
        /*0078*/ 	.word	0x00000000


	//----- nvinfo : EIATTR_CBANK_PARAM_SIZE
	.align		4
.L_69:
        /*007c*/ 	.byte	0x03, 0x19
        /*007e*/ 	.short	0x0020


	//----- nvinfo : EIATTR_PARAM_CBANK
	.align		4
        /*0080*/ 	.byte	0x04, 0x0a
        /*0082*/ 	.short	(.L_71 - .L_70)
	.align		4
.L_70:
        /*0084*/ 	.word	index@(.nv.constant0.init)
        /*0088*/ 	.short	0x0380
        /*008a*/ 	.short	0x0020


	//----- nvinfo : EIATTR_SW_WAR
	.align		4
.L_71:
        /*008c*/ 	.byte	0x04, 0x36
        /*008e*/ 	.short	(.L_73 - .L_72)
.L_72:
        /*0090*/ 	.word	0x00000008
.L_73:


//--------------------- .nv.callgraph             --------------------------
	.section	.nv.callgraph,"",@"SHT_CUDA_CALLGRAPH"
	.align	4
	.sectionentsize	8
	.align		4
        /*0000*/ 	.word	0x00000000
	.align		4
        /*0004*/ 	.word	0xffffffff
	.align		4
        /*0008*/ 	.word	0x00000000
	.align		4
        /*000c*/ 	.word	0xfffffffe
	.align		4
        /*0010*/ 	.word	0x00000000
	.align		4
        /*0014*/ 	.word	0xfffffffd
	.align		4
        /*0018*/ 	.word	0x00000000
	.align		4
        /*001c*/ 	.word	0xfffffffc


//--------------------- .text.norme               --------------------------
	.section	.text.norme,"ax",@progbits
	.align	128
.text.norme:
        .type           norme,@function
        .size           norme,(.L_x_21 - norme)
        .other          norme,@"STO_CUDA_ENTRY STV_DEFAULT"
norme:
[----:B------:R-:W-:Y:S01]  /*0000*/  LDC R1, c[0x0][0x37c] ;  /* 0x0000df00ff017b82 */ /* 0x000fe20000000800 */
[----:B------:R-:W0:Y:S07]  /*0010*/  S2R R0, SR_TID.X ;  /* 0x0000000000007919 */ /* 0x000e2e0000002100 */
[----:B------:R-:W1:Y:S01]  /*0020*/  S2UR UR4, SR_CTAID.X ;  /* 0x00000000000479c3 */ /* 0x000e620000002500 */
[----:B------:R-:W2:Y:S07]  /*0030*/  LDCU UR5, c[0x0][0x398] ;  /* 0x00007300ff0577ac */ /* 0x000eae0008000800 */
[----:B------:R-:W3:Y:S01]  /*0040*/  LDC R15, c[0x0][0x360] ;  /* 0x0000d800ff0f7b82 */ /* 0x000ee20000000800 */
[----:B-1----:R-:W-:Y:S01]  /*0050*/  ULOP3.LUT UR4, UR4, 0xffff, URZ, 0xc0, !UPT ;  /* 0x0000ffff04047892 */ /* 0x002fe2000f8ec0ff */
[----:B0-----:R-:W-:-:S02]  /*0060*/  LOP3.LUT R0, R0, 0xffff, RZ, 0xc0, !PT ;  /* 0x0000ffff00007812 */ /* 0x001fc400078ec0ff */
[----:B---3--:R-:W-:-:S05]  /*0070*/  LOP3.LUT R15, R15, 0xffff, RZ, 0xc0, !PT ;  /* 0x0000ffff0f0f7812 */ /* 0x008fca00078ec0ff */
[----:B------:R-:W-:-:S05]  /*0080*/  IMAD R15, R15, UR4, R0 ;  /* 0x000000040f0f7c24 */ /* 0x000fca000f8e0200 */
[----:B--2---:R-:W-:-:S13]  /*0090*/  ISETP.GE.AND P0, PT, R15, UR5, PT ;  /* 0x000000050f007c0c */ /* 0x004fda000bf06270 */
[----:B------:R-:W-:Y:S05]  /*00a0*/  @P0 EXIT ;  /* 0x000000000000094d */ /* 0x000fea0003800000 */
[----:B------:R-:W0:Y:S01]  /*00b0*/  LDC.64 R2, c[0x0][0x380] ;  /* 0x0000e000ff027b82 */ /* 0x000e220000000a00 */
[----:B------:R-:W1:Y:S07]  /*00c0*/  LDCU.64 UR4, c[0x0][0x358] ;  /* 0x00006b00ff0477ac */ /* 0x000e6e0008000a00 */
[----:B------:R-:W2:Y:S08]  /*00d0*/  LDC.64 R4, c[0x0][0x388] ;  /* 0x0000e200ff047b82 */ /* 0x000eb00000000a00 */
[----:B------:R-:W3:Y:S01]  /*00e0*/  LDC.64 R10, c[0x0][0x390] ;  /* 0x0000e400ff0a7b82 */ /* 0x000ee20000000a00 */
[----:B0-----:R-:W-:-:S05]  /*00f0*/  IMAD.WIDE R2, R15, 0x8, R2 ;  /* 0x000000080f027825 */ /* 0x001fca00078e0202 */
[----:B-1----:R-:W4:Y:S01]  /*0100*/  LDG.E.64 R6, desc[UR4][R2.64] ;  /* 0x0000000402067981 */ /* 0x002f22000c1e1b00 */
[----:B--2---:R-:W-:-:S05]  /*0110*/  IMAD.WIDE R4, R15, 0x8, R4 ;  /* 0x000000080f047825 */ /* 0x004fca00078e0204 */
[----:B------:R-:W4:Y:S02]  /*0120*/  LDG.E.64 R8, desc[UR4][R4.64] ;  /* 0x0000000404087981 */ /* 0x000f24000c1e1b00 */
[----:B----4-:R-:W-:-:S08]  /*0130*/  DADD R6, R6, -R8 ;  /* 0x0000000006067229 */ /* 0x010fd00000000808 */
[----:B------:R-:W-:Y:S01]  /*0140*/  DADD R12, -RZ, |R6| ;  /* 0x00000000ff0c7229 */ /* 0x000fe20000000506 */
[----:B---3--:R-:W-:-:S06]  /*0150*/  IMAD.WIDE R6, R15, 0x8, R10 ;  /* 0x000000080f067825 */ /* 0x008fcc00078e020a */
[----:B------:R-:W-:Y:S04]  /*0160*/  STG.E.64 desc[UR4][R6.64], R12 ;  /* 0x0000000c06007986 */ /* 0x000fe8000c101b04 */
[----:B------:R-:W2:Y:S04]  /*0170*/  LDG.E.64 R8, desc[UR4][R2.64] ;  /* 0x0000000402087981 */ /* 0x000ea8000c1e1b00 */
[----:B--2---:R-:W-:Y:S01]  /*0180*/  STG.E.64 desc[UR4][R4.64], R8 ;  /* 0x0000000804007986 */ /* 0x004fe2000c101b04 */
[----:B------:R-:W-:Y:S05]  /*0190*/  EXIT ;  /* 0x000000000000794d */ /* 0x000fea0003800000 */
.L_x_0:
[----:B------:R-:W-:-:S00]  /*01a0*/  BRA `(.L_x_0) ;  /* 0xfffffffc00fc7947 */ /* 0x000fc0000383ffff */
[----:B------:R-:W-:-:S00]  /*01b0*/  NOP ;  /* 0x0000000000007918 */ /* 0x000fc00000000000 */
        /* <DEDUP_REMOVED lines=12> */
.L_x_21:


//--------------------- .text.divide              --------------------------
	.section	.text.divide,"ax",@progbits
	.align	128
.text.divide:
        .type           divide,@function
        .size           divide,(.L_x_22 - divide)
        .other          divide,@"STO_CUDA_ENTRY STV_DEFAULT"
divide:
        /* <DEDUP_REMOVED lines=13> */
[----:B------:R-:W2:Y:S01]  /*00d0*/  LDC.64 R8, c[0x0][0x388] ;  /* 0x0000e200ff087b82 */ /* 0x000ea20000000a00 */
[----:B0-----:R-:W-:-:S05]  /*00e0*/  IMAD.WIDE R4, R3, 0x8, R4 ;  /* 0x0000000803047825 */ /* 0x001fca00078e0204 */
[----:B-1----:R0:W5:Y:S04]  /*00f0*/  LDG.E.64 R6, desc[UR4][R4.64] ;  /* 0x0000000404067981 */ /* 0x002168000c1e1b00 */
[----:B--2---:R-:W5:Y:S01]  /*0100*/  LDG.E.64 R8, desc[UR4][R8.64] ;  /* 0x0000000408087981 */ /* 0x004f62000c1e1b00 */
[----:B------:R-:W-:Y:S01]  /*0110*/  BSSY.RECONVERGENT B0, `(.L_x_1) ;  /* 0x0000003000007945 */ /* 0x000fe20003800200 */
[----:B------:R-:W-:-:S07]  /*0120*/  MOV R0, 0x140 ;  /* 0x0000014000007802 */ /* 0x000fce0000000f00 */
[----:B0----5:R-:W-:Y:S05]  /*0130*/  CALL.REL.NOINC `($__internal_0_$__cuda_sm20_div_rn_f64_fast) ;  /* 0x0000000000147944 */ /* 0x021fea0003c00000 */
[----:B------:R-:W-:Y:S05]  /*0140*/  BSYNC.RECONVERGENT B0 ;  /* 0x0000000000007941 */ /* 0x000fea0003800200 */
.L_x_1:
[----:B------:R-:W-:Y:S02]  /*0150*/  IMAD.MOV.U32 R2, RZ, RZ, R6 ;  /* 0x000000ffff027224 */ /* 0x000fe400078e0006 */
[----:B------:R-:W-:-:S05]  /*0160*/  IMAD.MOV.U32 R3, RZ, RZ, R7 ;  /* 0x000000ffff037224 */ /* 0x000fca00078e0007 */
[----:B------:R-:W-:Y:S01]  /*0170*/  STG.E.64 desc[UR4][R4.64], R2 ;  /* 0x0000000204007986 */ /* 0x000fe2000c101b04 */
[----:B------:R-:W-:Y:S05]  /*0180*/  EXIT ;  /* 0x000000000000794d */ /* 0x000fea0003800000 */
        .weak           $__internal_0_$__cuda_sm20_div_rn_f64_fast
        .type           $__internal_0_$__cuda_sm20_div_rn_f64_fast,@function
        .size           $__internal_0_$__cuda_sm20_div_rn_f64_fast,($__internal_1_$__cuda_sm20_div_rn_f64_full - $__internal_0_$__cuda_sm20_div_rn_f64_fast)
$__internal_0_$__cuda_sm20_div_rn_f64_fast:
[----:B------:R-:W0:Y:S01]  /*0190*/  MUFU.RCP64H R3, R9 ;  /* 0x0000000900037308 */ /* 0x000e220000001800 */
[----:B------:R-:W-:Y:S01]  /*01a0*/  IMAD.MOV.U32 R2, RZ, RZ, 0x1 ;  /* 0x00000001ff027424 */ /* 0x000fe200078e00ff */
[----:B------:R-:W-:-:S05]  /*01b0*/  FSETP.GEU.AND P1, PT, |R7|, 6.5827683646048100446e-37, PT ;  /* 0x036000000700780b */ /* 0x000fca0003f2e200 */
[----:B0-----:R-:W-:-:S08]  /*01c0*/  DFMA R10, -R8, R2, 1 ;  /* 0x3ff00000080a742b */ /* 0x001fd00000000102 */
[----:B------:R-:W-:-:S08]  /*01d0*/  DFMA R10, R10, R10, R10 ;  /* 0x0000000a0a0a722b */ /* 0x000fd0000000000a */
[----:B------:R-:W-:-:S08]  /*01e0*/  DFMA R10, R2, R10, R2 ;  /* 0x0000000a020a722b */ /* 0x000fd00000000002 */
[----:B------:R-:W-:-:S08]  /*01f0*/  DFMA R2, -R8, R10, 1 ;  /* 0x3ff000000802742b */ /* 0x000fd0000000010a */
[----:B------:R-:W-:-:S08]  /*0200*/  DFMA R2, R10, R2, R10 ;  /* 0x000000020a02722b */ /* 0x000fd0000000000a */
[----:B------:R-:W-:-:S08]  /*0210*/  DMUL R10, R6, R2 ;  /* 0x00000002060a7228 */ /* 0x000fd00000000000 */
[----:B------:R-:W-:-:S08]  /*0220*/  DFMA R12, -R8, R10, R6 ;  /* 0x0000000a080c722b */ /* 0x000fd00000000106 */
[----:B------:R-:W-:-:S10]  /*0230*/  DFMA R2, R2, R12, R10 ;  /* 0x0000000c0202722b */ /* 0x000fd4000000000a */
[----:B------:R-:W-:-:S05]  /*0240*/  FFMA R10, RZ, R9, R3 ;  /* 0x00000009ff0a7223 */ /* 0x000fca0000000003 */
[----:B------:R-:W-:-:S13]  /*0250*/  FSETP.GT.AND P0, PT, |R10|, 1.469367938527859385e-39, PT ;  /* 0x001000000a00780b */ /* 0x000fda0003f04200 */
[----:B------:R-:W-:Y:S05]  /*0260*/  @P0 BRA P1, `(.L_x_2) ;  /* 0x0000000000100947 */ /* 0x000fea0000800000 */
[----:B------:R-:W-:Y:S01]  /*0270*/  IMAD.MOV.U32 R10, RZ, RZ, R6 ;  /* 0x000000ffff0a7224 */ /* 0x000fe200078e0006 */
[----:B------:R-:W-:Y:S01]  /*0280*/  MOV R12, 0x2b0 ;  /* 0x000002b0000c7802 */ /* 0x000fe20000000f00 */
[----:B------:R-:W-:-:S07]  /*0290*/  IMAD.MOV.U32 R11, RZ, RZ, R7 ;  /* 0x000000ffff0b7224 */ /* 0x000fce00078e0007 */
[----:B------:R-:W-:Y:S05]  /*02a0*/  CALL.REL.NOINC `($__internal_1_$__cuda_sm20_div_rn_f64_full) ;  /* 0x0000000000147944 */ /* 0x000fea0003c00000 */
.L_x_2:
[----:B------:R-:W-:Y:S02]  /*02b0*/  IMAD.MOV.U32 R6, RZ, RZ, R2 ;  /* 0x000000ffff067224 */ /* 0x000fe400078e0002 */
[----:B------:R-:W-:Y:S02]  /*02c0*/  IMAD.MOV.U32 R7, RZ, RZ, R3 ;  /* 0x000000ffff077224 */ /* 0x000fe400078e0003 */
[----:B------:R-:W-:Y:S02]  /*02d0*/  IMAD.MOV.U32 R2, RZ, RZ, R0 ;  /* 0x000000ffff027224 */ /* 0x000fe400078e0000 */
[----:B------:R-:W-:-:S04]  /*02e0*/  IMAD.MOV.U32 R3, RZ, RZ, 0x0 ;  /* 0x00000000ff037424 */ /* 0x000fc800078e00ff */
[----:B------:R-:W-:Y:S05]  /*02f0*/  RET.REL.NODEC R2 `(divide) ;  /* 0xfffffffc02407950 */ /* 0x000fea0003c3ffff */
        .weak           $__internal_1_$__cuda_sm20_div_rn_f64_full
        .type           $__internal_1_$__cuda_sm20_div_rn_f64_full,@function
        .size           $__internal_1_$__cuda_sm20_div_rn_f64_full,(.L_x_22 - $__internal_1_$__cuda_sm20_div_rn_f64_full)
$__internal_1_$__cuda_sm20_div_rn_f64_full:
[C---:B------:R-:W-:Y:S01]  /*0300*/  FSETP.GEU.AND P0, PT, |R9|.reuse, 1.469367938527859385e-39, PT ;  /* 0x001000000900780b */ /* 0x040fe20003f0e200 */
[----:B------:R-:W-:Y:S01]  /*0310*/  IMAD.MOV.U32 R18, RZ, RZ, 0x1 ;  /* 0x00000001ff127424 */ /* 0x000fe200078e00ff */
[----:B------:R-:W-:Y:S01]  /*0320*/  LOP3.LUT R6, R9, 0x800fffff, RZ, 0xc0, !PT ;  /* 0x800fffff09067812 */ /* 0x000fe200078ec0ff */
[----:B------:R-:W-:Y:S01]  /*0330*/  BSSY.RECONVERGENT B1, `(.L_x_3) ;  /* 0x0000055000017945 */ /* 0x000fe20003800200 */
[C---:B------:R-:W-:Y:S02]  /*0340*/  FSETP.GEU.AND P2, PT, |R11|.reuse, 1.469367938527859385e-39, PT ;  /* 0x001000000b00780b */ /* 0x040fe40003f4e200 */
[----:B------:R-:W-:Y:S01]  /*0350*/  LOP3.LUT R7, R6, 0x3ff00000, RZ, 0xfc, !PT ;  /* 0x3ff0000006077812 */ /* 0x000fe200078efcff */
[----:B------:R-:W-:Y:S01]  /*0360*/  IMAD.MOV.U32 R6, RZ, RZ, R8 ;  /* 0x000000ffff067224 */ /* 0x000fe200078e0008 */
[----:B------:R-:W-:Y:S02]  /*0370*/  LOP3.LUT R13, R11, 0x7ff00000, RZ, 0xc0, !PT ;  /* 0x7ff000000b0d7812 */ /* 0x000fe400078ec0ff */
[----:B------:R-:W-:-:S03]  /*0380*/  LOP3.LUT R16, R9, 0x7ff00000, RZ, 0xc0, !PT ;  /* 0x7ff0000009107812 */ /* 0x000fc600078ec0ff */
[----:B------:R-:W-:Y:S01]  /*0390*/  @!P0 DMUL R6, R8, 8.98846567431157953865e+307 ;  /* 0x7fe0000008068828 */ /* 0x000fe20000000000 */
[----:B------:R-:W-:-:S03]  /*03a0*/  ISETP.GE.U32.AND P1, PT, R13, R16, PT ;  /* 0x000000100d00720c */ /* 0x000fc60003f26070 */
[----:B------:R-:W-:Y:S01]  /*03b0*/  @!P2 LOP3.LUT R14, R9, 0x7ff00000, RZ, 0xc0, !PT ;  /* 0x7ff00000090ea812 */ /* 0x000fe200078ec0ff */
[----:B------:R-:W-:Y:S01]  /*03c0*/  @!P2 IMAD.MOV.U32 R20, RZ, RZ, RZ ;  /* 0x000000ffff14a224 */ /* 0x000fe200078e00ff */
[----:B------:R-:W0:Y:S02]  /*03d0*/  MUFU.RCP64H R19, R7 ;  /* 0x0000000700137308 */ /* 0x000e240000001800 */
[----:B------:R-:W-:Y:S01]  /*03e0*/  @!P2 ISETP.GE.U32.AND P3, PT, R13, R14, PT ;  /* 0x0000000e0d00a20c */ /* 0x000fe20003f66070 */
[----:B------:R-:W-:-:S05]  /*03f0*/  IMAD.MOV.U32 R14, RZ, RZ, 0x1ca00000 ;  /* 0x1ca00000ff0e7424 */ /* 0x000fca00078e00ff */
[----:B------:R-:W-:-:S04]  /*0400*/  @!P2 SEL R15, R14, 0x63400000, !P3 ;  /* 0x634000000e0fa807 */ /* 0x000fc80005800000 */
[----:B------:R-:W-:-:S04]  /*0410*/  @!P2 LOP3.LUT R15, R15, 0x80000000, R11, 0xf8, !PT ;  /* 0x800000000f0fa812 */ /* 0x000fc800078ef80b */
[----:B------:R-:W-:Y:S01]  /*0420*/  @!P2 LOP3.LUT R21, R15, 0x100000, RZ, 0xfc, !PT ;  /* 0x001000000f15a812 */ /* 0x000fe200078efcff */
[----:B0-----:R-:W-:-:S08]  /*0430*/  DFMA R2, R18, -R6, 1 ;  /* 0x3ff000001202742b */ /* 0x001fd00000000806 */
[----:B------:R-:W-:-:S08]  /*0440*/  DFMA R2, R2, R2, R2 ;  /* 0x000000020202722b */ /* 0x000fd00000000002 */
[----:B------:R-:W-:Y:S01]  /*0450*/  DFMA R18, R18, R2, R18 ;  /* 0x000000021212722b */ /* 0x000fe20000000012 */
[----:B------:R-:W-:Y:S01]  /*0460*/  SEL R3, R14, 0x63400000, !P1 ;  /* 0x634000000e037807 */ /* 0x000fe20004800000 */
[----:B------:R-:W-:-:S03]  /*0470*/  IMAD.MOV.U32 R2, RZ, RZ, R10 ;  /* 0x000000ffff027224 */ /* 0x000fc600078e000a */
[----:B------:R-:W-:-:S03]  /*0480*/  LOP3.LUT R3, R3, 0x800fffff, R11, 0xf8, !PT ;  /* 0x800fffff03037812 */ /* 0x000fc600078ef80b */
[----:B------:R-:W-:-:S03]  /*0490*/  DFMA R22, R18, -R6, 1 ;  /* 0x3ff000001216742b */ /* 0x000fc60000000806 */
[----:B------:R-:W-:-:S05]  /*04a0*/  @!P2 DFMA R2, R2, 2, -R20 ;  /* 0x400000000202a82b */ /* 0x000fca0000000814 */
[----:B------:R-:W-:Y:S01]  /*04b0*/  DFMA R18, R18, R22, R18 ;  /* 0x000000161212722b */ /* 0x000fe20000000012 */
[----:B------:R-:W-:Y:S02]  /*04c0*/  IMAD.MOV.U32 R23, RZ, RZ, R13 ;  /* 0x000000ffff177224 */ /* 0x000fe400078e000d */
[----:B------:R-:W-:Y:S01]  /*04d0*/  IMAD.MOV.U32 R22, RZ, RZ, R16 ;  /* 0x000000ffff167224 */ /* 0x000fe200078e0010 */
[----:B------:R-:W-:Y:S02]  /*04e0*/  @!P0 LOP3.LUT R22, R7, 0x7ff00000, RZ, 0xc0, !PT ;  /* 0x7ff0000007168812 */ /* 0x000fe400078ec0ff */
[----:B------:R-:W-:Y:S02]  /*04f0*/  @!P2 LOP3.LUT R23, R3, 0x7ff00000, RZ, 0xc0, !PT ;  /* 0x7ff000000317a812 */ /* 0x000fe400078ec0ff */
[----:B------:R-:W-:Y:S01]  /*0500*/  DMUL R20, R18, R2 ;  /* 0x0000000212147228 */ /* 0x000fe20000000000 */
[----:B------:R-:W-:Y:S02]  /*0510*/  VIADD R24, R22, 0xffffffff ;  /* 0xffffffff16187836 */ /* 0x000fe40000000000 */
[----:B------:R-:W-:-:S05]  /*0520*/  VIADD R15, R23, 0xffffffff ;  /* 0xffffffff170f7836 */ /* 0x000fca0000000000 */
[----:B------:R-:W-:Y:S01]  /*0530*/  DFMA R16, R20, -R6, R2 ;  /* 0x800000061410722b */ /* 0x000fe20000000002 */
[----:B------:R-:W-:-:S04]  /*0540*/  ISETP.GT.U32.AND P0, PT, R15, 0x7feffffe, PT ;  /* 0x7feffffe0f00780c */ /* 0x000fc80003f04070 */
[----:B------:R-:W-:-:S03]  /*0550*/  ISETP.GT.U32.OR P0, PT, R24, 0x7feffffe, P0 ;  /* 0x7feffffe1800780c */ /* 0x000fc60000704470 */
[----:B------:R-:W-:-:S10]  /*0560*/  DFMA R16, R18, R16, R20 ;  /* 0x000000101210722b */ /* 0x000fd40000000014 */
[----:B------:R-:W-:Y:S05]  /*0570*/  @P0 BRA `(.L_x_4) ;  /* 0x00000000006c0947 */ /* 0x000fea0003800000 */
[----:B------:R-:W-:-:S04]  /*0580*/  LOP3.LUT R18, R9, 0x7ff00000, RZ, 0xc0, !PT ;  /* 0x7ff0000009127812 */ /* 0x000fc800078ec0ff */
[CC--:B------:R-:W-:Y:S02]  /*0590*/  VIADDMNMX R10, R13.reuse, -R18.reuse, 0xb9600000, !PT ;  /* 0xb96000000d0a7446 */ /* 0x0c0fe40007800912 */
[----:B------:R-:W-:Y:S02]  /*05a0*/  ISETP.GE.U32.AND P0, PT, R13, R18, PT ;  /* 0x000000120d00720c */ /* 0x000fe40003f06070 */
[----:B------:R-:W-:Y:S02]  /*05b0*/  VIMNMX R10, PT, PT, R10, 0x46a00000, PT ;  /* 0x46a000000a0a7848 */ /* 0x000fe40003fe0100 */
[----:B------:R-:W-:-:S05]  /*05c0*/  SEL R13, R14, 0x63400000, !P0 ;  /* 0x634000000e0d7807 */ /* 0x000fca0004000000 */
[----:B------:R-:W-:Y:S02]  /*05d0*/  IMAD.IADD R13, R10, 0x1, -R13 ;  /* 0x000000010a0d7824 */ /* 0x000fe400078e0a0d */
[----:B------:R-:W-:Y:S02]  /*05e0*/  IMAD.MOV.U32 R10, RZ, RZ, RZ ;  /* 0x000000ffff0a7224 */ /* 0x000fe400078e00ff */
[----:B------:R-:W-:-:S06]  /*05f0*/  VIADD R11, R13, 0x7fe00000 ;  /* 0x7fe000000d0b7836 */ /* 0x000fcc0000000000 */
[----:B------:R-:W-:-:S10]  /*0600*/  DMUL R14, R16, R10 ;  /* 0x0000000a100e7228 */ /* 0x000fd40000000000 */
[----:B------:R-:W-:-:S13]  /*0610*/  FSETP.GTU.AND P0, PT, |R15|, 1.469367938527859385e-39, PT ;  /* 0x001000000f00780b */ /* 0x000fda0003f0c200 */
[----:B------:R-:W-:Y:S05]  /*0620*/  @P0 BRA `(.L_x_5) ;  /* 0x0000000000940947 */ /* 0x000fea0003800000 */
[----:B------:R-:W-:Y:S01]  /*0630*/  DFMA R2, R16, -R6, R2 ;  /* 0x800000061002722b */ /* 0x000fe20000000002 */
[----:B------:R-:W-:-:S09]  /*0640*/  IMAD.MOV.U32 R10, RZ, RZ, RZ ;  /* 0x000000ffff0a7224 */ /* 0x000fd200078e00ff */
[C---:B------:R-:W-:Y:S02]  /*0650*/  FSETP.NEU.AND P0, PT, R3.reuse, RZ, PT ;  /* 0x000000ff0300720b */ /* 0x040fe40003f0d000 */
[----:B------:R-:W-:-:S04]  /*0660*/  LOP3.LUT R9, R3, 0x80000000, R9, 0x48, !PT ;  /* 0x8000000003097812 */ /* 0x000fc800078e4809 */
[----:B------:R-:W-:-:S07]  /*0670*/  LOP3.LUT R11, R9, R11, RZ, 0xfc, !PT ;  /* 0x0000000b090b7212 */ /* 0x000fce00078efcff */
[----:B------:R-:W-:Y:S05]  /*0680*/  @!P0 BRA `(.L_x_5) ;  /* 0x00000000007c8947 */ /* 0x000fea0003800000 */
[----:B------:R-:W-:Y:S01]  /*0690*/  IMAD.MOV R3, RZ, RZ, -R13 ;  /* 0x000000ffff037224 */ /* 0x000fe200078e0a0d */
[----:B------:R-:W-:Y:S01]  /*06a0*/  DMUL.RP R10, R16, R10 ;  /* 0x0000000a100a7228 */ /* 0x000fe20000008000 */
[----:B------:R-:W-:Y:S01]  /*06b0*/  IMAD.MOV.U32 R2, RZ, RZ, RZ ;  /* 0x000000ffff027224 */ /* 0x000fe200078e00ff */
[----:B------:R-:W-:-:S05]  /*06c0*/  IADD3 R13, PT, PT, -R13, -0x43300000, RZ ;  /* 0xbcd000000d0d7810 */ /* 0x000fca0007ffe1ff */
[----:B------:R-:W-:-:S03]  /*06d0*/  DFMA R2, R14, -R2, R16 ;  /* 0x800000020e02722b */ /* 0x000fc60000000010 */
[----:B------:R-:W-:-:S07]  /*06e0*/  LOP3.LUT R9, R11, R9, RZ, 0x3c, !PT ;  /* 0x000000090b097212 */ /* 0x000fce00078e3cff */
[----:B------:R-:W-:-:S04]  /*06f0*/  FSETP.NEU.AND P0, PT, |R3|, R13, PT ;  /* 0x0000000d0300720b */ /* 0x000fc80003f0d200 */
[----:B------:R-:W-:Y:S02]  /*0700*/  FSEL R14, R10, R14, !P0 ;  /* 0x0000000e0a0e7208 */ /* 0x000fe40004000000 */
[----:B------:R-:W-:Y:S01]  /*0710*/  FSEL R15, R9, R15, !P0 ;  /* 0x0000000f090f7208 */ /* 0x000fe20004000000 */
[----:B------:R-:W-:Y:S06]  /*0720*/  BRA `(.L_x_5) ;  /* 0x0000000000547947 */ /* 0x000fec0003800000 */
.L_x_4:
[----:B------:R-:W-:-:S14]  /*0730*/  DSETP.NAN.AND P0, PT, R10, R10, PT ;  /* 0x0000000a0a00722a */ /* 0x000fdc0003f08000 */
[----:B------:R-:W-:Y:S05]  /*0740*/  @P0 BRA `(.L_x_6) ;  /* 0x0000000000440947 */ /* 0x000fea0003800000 */
[----:B------:R-:W-:-:S14]  /*0750*/  DSETP.NAN.AND P0, PT, R8, R8, PT ;  /* 0x000000080800722a */ /* 0x000fdc0003f08000 */
[----:B------:R-:W-:Y:S05]  /*0760*/  @P0 BRA `(.L_x_7) ;  /* 0x0000000000300947 */ /* 0x000fea0003800000 */
[----:B------:R-:W-:Y:S01]  /*0770*/  ISETP.NE.AND P0, PT, R23, R22, PT ;  /* 0x000000161700720c */ /* 0x000fe20003f05270 */
[----:B------:R-:W-:Y:S02]  /*0780*/  IMAD.MOV.U32 R14, RZ, RZ, 0x0 ;  /* 0x00000000ff0e7424 */ /* 0x000fe400078e00ff */
[----:B------:R-:W-:-:S10]  /*0790*/  IMAD.MOV.U32 R15, RZ, RZ, -0x80000 ;  /* 0xfff80000ff0f7424 */ /* 0x000fd400078e00ff */
[----:B------:R-:W-:Y:S05]  /*07a0*/  @!P0 BRA `(.L_x_5) ;  /* 0x0000000000348947 */ /* 0x000fea0003800000 */
[----:B------:R-:W-:Y:S02]  /*07b0*/  ISETP.NE.AND P0, PT, R23, 0x7ff00000, PT ;  /* 0x7ff000001700780c */ /* 0x000fe40003f05270 */
[----:B------:R-:W-:Y:S02]  /*07c0*/  LOP3.LUT R15, R11, 0x80000000, R9, 0x48, !PT ;  /* 0x800000000b0f7812 */ /* 0x000fe400078e4809 */
[----:B------:R-:W-:-:S13]  /*07d0*/  ISETP.EQ.OR P0, PT, R22, RZ, !P0 ;  /* 0x000000ff1600720c */ /* 0x000fda0004702670 */
[----:B------:R-:W-:Y:S01]  /*07e0*/  @P0 LOP3.LUT R2, R15, 0x7ff00000, RZ, 0xfc, !PT ;  /* 0x7ff000000f020812 */ /* 0x000fe200078efcff */
[----:B------:R-:W-:Y:S02]  /*07f0*/  @!P0 IMAD.MOV.U32 R14, RZ, RZ, RZ ;  /* 0x000000ffff0e8224 */ /* 0x000fe400078e00ff */
[----:B------:R-:W-:Y:S02]  /*0800*/  @P0 IMAD.MOV.U32 R14, RZ, RZ, RZ ;  /* 0x000000ffff0e0224 */ /* 0x000fe400078e00ff */
[----:B------:R-:W-:Y:S01]  /*0810*/  @P0 IMAD.MOV.U32 R15, RZ, RZ, R2 ;  /* 0x000000ffff0f0224 */ /* 0x000fe200078e0002 */
[----:B------:R-:W-:Y:S06]  /*0820*/  BRA `(.L_x_5) ;  /* 0x0000000000147947 */ /* 0x000fec0003800000 */
.L_x_7:
[----:B------:R-:W-:Y:S01]  /*0830*/  LOP3.LUT R15, R9, 0x80000, RZ, 0xfc, !PT ;  /* 0x00080000090f7812 */ /* 0x000fe200078efcff */
[----:B------:R-:W-:Y:S01]  /*0840*/  IMAD.MOV.U32 R14, RZ, RZ, R8 ;  /* 0x000000ffff0e7224 */ /* 0x000fe200078e0008 */
[----:B------:R-:W-:Y:S06]  /*0850*/  BRA `(.L_x_5) ;  /* 0x0000000000087947 */ /* 0x000fec0003800000 */
.L_x_6:
[----:B------:R-:W-:Y:S01]  /*0860*/  LOP3.LUT R15, R11, 0x80000, RZ, 0xfc, !PT ;  /* 0x000800000b0f7812 */ /* 0x000fe200078efcff */
[----:B------:R-:W-:-:S07]  /*0870*/  IMAD.MOV.U32 R14, RZ, RZ, R10 ;  /* 0x000000ffff0e7224 */ /* 0x000fce00078e000a */
.L_x_5:
[----:B------:R-:W-:Y:S05]  /*0880*/  BSYNC.RECONVERGENT B1 ;  /* 0x0000000000017941 */ /* 0x000fea0003800200 */
.L_x_3:
[----:B------:R-:W-:Y:S02]  /*0890*/  IMAD.MOV.U32 R13, RZ, RZ, 0x0 ;  /* 0x00000000ff0d7424 */ /* 0x000fe400078e00ff */
[----:B------:R-:W-:Y:S02]  /*08a0*/  IMAD.MOV.U32 R2, RZ, RZ, R14 ;  /* 0x000000ffff027224 */ /* 0x000fe400078e000e */
[----:B------:R-:W-:Y:S01]  /*08b0*/  IMAD.MOV.U32 R3, RZ, RZ, R15 ;  /* 0x000000ffff037224 */ /* 0x000fe200078e000f */
[----:B------:R-:W-:Y:S06]  /*08c0*/  RET.REL.NODEC R12 `(divide) ;  /* 0xfffffff40ccc7950 */ /* 0x000fec0003c3ffff */
.L_x_8:
        /* <DEDUP_REMOVED lines=11> */
.L_x_22:


//--------------------- .text.init                --------------------------
	.section	.text.init,"ax",@progbits
	.align	128
.text.init:
        .type           init,@function
        .size           init,(.L_x_25 - init)
        .other          init,@"STO_CUDA_ENTRY STV_DEFAULT"
init:
        /* <DEDUP_REMOVED lines=11> */
[----:B------:R-:W0:Y:S01]  /*00b0*/  LDCU UR6, c[0x0][0x39c] ;  /* 0x00007380ff0677ac */ /* 0x000e220008000800 */
[----:B------:R-:W1:Y:S01]  /*00c0*/  LDCU.64 UR4, c[0x0][0x358] ;  /* 0x00006b00ff0477ac */ /* 0x000e620008000a00 */
[----:B0-----:R-:W-:-:S09]  /*00d0*/  UISETP.GT.AND UP0, UPT, UR6, URZ, UPT ;  /* 0x000000ff0600728c */ /* 0x001fd2000bf04270 */
[----:B-1----:R-:W-:Y:S05]  /*00e0*/  BRA.U !UP0, `(.L_x_9) ;  /* 0x0000000508507547 */ /* 0x002fea000b800000 */
[----:B------:R-:W0:Y:S01]  /*00f0*/  LDC.64 R8, c[0x0][0x380] ;  /* 0x0000e000ff087b82 */ /* 0x000e220000000a00 */
[----:B------:R-:W-:Y:S01]  /*0100*/  IMAD R25, R24, UR6, RZ ;  /* 0x0000000618197c24 */ /* 0x000fe2000f8e02ff */
[----:B------:R-:W1:Y:S01]  /*0110*/  LDCU.64 UR8, c[0x0][0x388] ;  /* 0x00007100ff0877ac */ /* 0x000e620008000a00 */
[----:B------:R-:W-:Y:S04]  /*0120*/  BSSY.RECONVERGENT B1, `(.L_x_10) ;  /* 0x000004f000017945 */ /* 0x000fe80003800200 */
[----:B------:R-:W-:Y:S01]  /*0130*/  BSSY.RELIABLE B0, `(.L_x_11) ;  /* 0x000003f000007945 */ /* 0x000fe20003800100 */
[----:B------:R-:W-:Y:S01]  /*0140*/  VIADD R0, R25, UR6 ;  /* 0x0000000619007c36 */ /* 0x000fe20008000000 */
[----:B------:R-:W-:-:S04]  /*0150*/  CS2R R2, SRZ ;  /* 0x0000000000027805 */ /* 0x000fc8000001ff00 */
[C---:B------:R-:W-:Y:S01]  /*0160*/  ISETP.GE.AND P0, PT, R25.reuse, R0, PT ;  /* 0x000000001900720c */ /* 0x040fe20003f06270 */
[----:B-1----:R-:W-:Y:S02]  /*0170*/  IMAD.U32 R10, RZ, RZ, UR8 ;  /* 0x00000008ff0a7e24 */ /* 0x002fe4000f8e00ff */
[----:B------:R-:W-:Y:S02]  /*0180*/  IMAD.U32 R11, RZ, RZ, UR9 ;  /* 0x00000009ff0b7e24 */ /* 0x000fe4000f8e00ff */
[----:B0-----:R-:W-:-:S08]  /*0190*/  IMAD.WIDE R8, R25, 0x8, R8 ;  /* 0x0000000819087825 */ /* 0x001fd000078e0208 */
[----:B------:R-:W-:Y:S05]  /*01a0*/  @P0 BRA `(.L_x_12) ;  /* 0x0000000000dc0947 */ /* 0x000fea0003800000 */
[----:B------:R-:W-:Y:S01]  /*01b0*/  IADD3 R4, PT, PT, R0, -R25, RZ ;  /* 0x8000001900047210 */ /* 0x000fe20007ffe0ff */
[----:B------:R-:W-:Y:S01]  /*01c0*/  BSSY.RECONVERGENT B2, `(.L_x_13) ;  /* 0x000001d000027945 */ /* 0x000fe20003800200 */
[----:B------:R-:W-:Y:S02]  /*01d0*/  PLOP3.LUT P0, PT, PT, PT, PT, 0x80, 0x8 ;  /* 0x000000000008781c */ /* 0x000fe40003f0f070 */
[----:B------:R-:W-:-:S13]  /*01e0*/  ISETP.GT.AND P1, PT, R4, 0x3, PT ;  /* 0x000000030400780c */ /* 0x000fda0003f24270 */
[----:B------:R-:W-:Y:S05]  /*01f0*/  @!P1 BRA `(.L_x_14) ;  /* 0x0000000000649947 */ /* 0x000fea0003800000 */
[----:B------:R-:W-:Y:S01]  /*0200*/  PLOP3.LUT P0, PT, PT, PT, PT, 0x8, 0x80 ;  /* 0x000000000080781c */ /* 0x000fe20003f0e170 */
[----:B------:R-:W-:-:S12]  /*0210*/  VIADD R26, R0, 0xfffffffd ;  /* 0xfffffffd001a7836 */ /* 0x000fd80000000000 */
.L_x_15:
[----:B------:R-:W-:Y:S01]  /*0220*/  IMAD.MOV.U32 R4, RZ, RZ, R10 ;  /* 0x000000ffff047224 */ /* 0x000fe200078e000a */
[----:B------:R-:W-:Y:S01]  /*0230*/  MOV R6, R8 ;  /* 0x0000000800067202 */ /* 0x000fe20000000f00 */
[----:B------:R-:W-:Y:S02]  /*0240*/  IMAD.MOV.U32 R5, RZ, RZ, R11 ;  /* 0x000000ffff057224 */ /* 0x000fe400078e000b */
[----:B------:R-:W-:-:S03]  /*0250*/  IMAD.MOV.U32 R7, RZ, RZ, R9 ;  /* 0x000000ffff077224 */ /* 0x000fc600078e0009 */
[----:B------:R-:W2:Y:S04]  /*0260*/  LDG.E.64 R10, desc[UR4][R4.64] ;  /* 0x00000004040a7981 */ /* 0x000ea8000c1e1b00 */
[----:B------:R-:W2:Y:S04]  /*0270*/  LDG.E.64 R8, desc[UR4][R6.64] ;  /* 0x0000000406087981 */ /* 0x000ea8000c1e1b00 */
[----:B------:R-:W3:Y:S04]  /*0280*/  LDG.E.64 R12, desc[UR4][R6.64+0x8] ;  /* 0x00000804060c7981 */ /* 0x000ee8000c1e1b00 */
[----:B------:R-:W3:Y:S04]  /*0290*/  LDG.E.64 R14, desc[UR4][R4.64+0x8] ;  /* 0x00000804040e7981 */ /* 0x000ee8000c1e1b00 */
[----:B------:R-:W4:Y:S04]  /*02a0*/  LDG.E.64 R16, desc[UR4][R6.64+0x10] ;  /* 0x0000100406107981 */ /* 0x000f28000c1e1b00 */
[----:B------:R-:W4:Y:S04]  /*02b0*/  LDG.E.64 R18, desc[UR4][R4.64+0x10] ;  /* 0x0000100404127981 */ /* 0x000f28000c1e1b00 */
[----:B------:R-:W5:Y:S04]  /*02c0*/  LDG.E.64 R20, desc[UR4][R6.64+0x18] ;  /* 0x0000180406147981 */ /* 0x000f68000c1e1b00 */
[----:B------:R-:W5:Y:S01]  /*02d0*/  LDG.E.64 R22, desc[UR4][R4.64+0x18] ;  /* 0x0000180404167981 */ /* 0x000f62000c1e1b00 */
[----:B------:R-:W-:-:S05]  /*02e0*/  VIADD R25, R25, 0x4 ;  /* 0x0000000419197836 */ /* 0x000fca0000000000 */
[----:B------:R-:W-:Y:S01]  /*02f0*/  ISETP.GE.AND P1, PT, R25, R26, PT ;  /* 0x0000001a1900720c */ /* 0x000fe20003f26270 */
[----:B--2---:R-:W-:-:S08]  /*0300*/  DFMA R8, R8, R10, R2 ;  /* 0x0000000a0808722b */ /* 0x004fd00000000002 */
[----:B---3--:R-:W-:Y:S01]  /*0310*/  DFMA R8, R12, R14, R8 ;  /* 0x0000000e0c08722b */ /* 0x008fe20000000008 */
[----:B------:R-:W-:-:S07]  /*0320*/  IADD3 R10, P3, PT, R4, 0x20, RZ ;  /* 0x00000020040a7810 */ /* 0x000fce0007f7e0ff */
[----:B----4-:R-:W-:Y:S01]  /*0330*/  DFMA R16, R16, R18, R8 ;  /* 0x000000121010722b */ /* 0x010fe20000000008 */
[----:B------:R-:W-:Y:S02]  /*0340*/  IADD3 R8, P2, PT, R6, 0x20, RZ ;  /* 0x0000002006087810 */ /* 0x000fe40007f5e0ff */
[----:B------:R-:W-:-:S05]  /*0350*/  IADD3.X R11, PT, PT, RZ, R5, RZ, P3, !PT ;  /* 0x00000005ff0b7210 */ /* 0x000fca0001ffe4ff */
[----:B-----5:R-:W-:Y:S01]  /*0360*/  DFMA R2, R20, R22, R16 ;  /* 0x000000161402722b */ /* 0x020fe20000000010 */
[----:B------:R-:W-:Y:S01]  /*0370*/  IMAD.X R9, RZ, RZ, R7, P2 ;  /* 0x000000ffff097224 */ /* 0x000fe200010e0607 */
[----:B------:R-:W-:Y:S09]  /*0380*/  @!P1 BRA `(.L_x_15) ;  /* 0xfffffffc00a49947 */ /* 0x000ff2000383ffff */
.L_x_14:
[----:B------:R-:W-:Y:S05]  /*0390*/  BSYNC.RECONVERGENT B2 ;  /* 0x0000000000027941 */ /* 0x000fea0003800200 */
.L_x_13:
[----:B------:R-:W-:Y:S01]  /*03a0*/  IMAD.IADD R4, R0, 0x1, -R25 ;  /* 0x0000000100047824 */ /* 0x000fe200078e0a19 */
[----:B------:R-:W-:Y:S04]  /*03b0*/  BSSY.RECONVERGENT B2, `(.L_x_16) ;  /* 0x0000013000027945 */ /* 0x000fe80003800200 */
[----:B------:R-:W-:-:S13]  /*03c0*/  ISETP.GT.AND P1, PT, R4, 0x1, PT ;  /* 0x000000010400780c */ /* 0x000fda0003f24270 */
[----:B------:R-:W-:Y:S05]  /*03d0*/  @!P1 BRA `(.L_x_17) ;  /* 0x0000000000409947 */ /* 0x000fea0003800000 */
[----:B------:R-:W-:Y:S01]  /*03e0*/  IMAD.MOV.U32 R16, RZ, RZ, R8 ;  /* 0x000000ffff107224 */ /* 0x000fe200078e0008 */
[----:B------:R-:W-:Y:S01]  /*03f0*/  MOV R18, R10 ;  /* 0x0000000a00127202 */ /* 0x000fe20000000f00 */
[----:B------:R-:W-:Y:S02]  /*0400*/  IMAD.MOV.U32 R17, RZ, RZ, R9 ;  /* 0x000000ffff117224 */ /* 0x000fe400078e0009 */
[----:B------:R-:W-:-:S03]  /*0410*/  IMAD.MOV.U32 R19, RZ, RZ, R11 ;  /* 0x000000ffff137224 */ /* 0x000fc600078e000b */
[----:B------:R-:W2:Y:S04]  /*0420*/  LDG.E.64 R4, desc[UR4][R16.64] ;  /* 0x0000000410047981 */ /* 0x000ea8000c1e1b00 */
[----:B------:R-:W2:Y:S04]  /*0430*/  LDG.E.64 R6, desc[UR4][R18.64] ;  /* 0x0000000412067981 */ /* 0x000ea8000c1e1b00 */
[----:B------:R-:W3:Y:S04]  /*0440*/  LDG.E.64 R12, desc[UR4][R16.64+0x8] ;  /* 0x00000804100c7981 */ /* 0x000ee8000c1e1b00 */
[----:B------:R-:W3:Y:S01]  /*0450*/  LDG.E.64 R14, desc[UR4][R18.64+0x8] ;  /* 0x00000804120e7981 */ /* 0x000ee2000c1e1b00 */
[----:B------:R-:W-:Y:S01]  /*0460*/  IADD3 R8, P1, PT, R8, 0x10, RZ ;  /* 0x0000001008087810 */ /* 0x000fe20007f3e0ff */
[----:B------:R-:W-:Y:S01]  /*0470*/  VIADD R25, R25, 0x2 ;  /* 0x0000000219197836 */ /* 0x000fe20000000000 */
[----:B------:R-:W-:-:S02]  /*0480*/  IADD3 R10, P2, PT, R10, 0x10, RZ ;  /* 0x000000100a0a7810 */ /* 0x000fc40007f5e0ff */
[----:B------:R-:W-:Y:S01]  /*0490*/  PLOP3.LUT P0, PT, PT, PT, PT, 0x8, 0x80 ;  /* 0x000000000080781c */ /* 0x000fe20003f0e170 */
[----:B------:R-:W-:Y:S01]  /*04a0*/  IMAD.X R9, RZ, RZ, R9, P1 ;  /* 0x000000ffff097224 */ /* 0x000fe200008e0609 */
[----:B------:R-:W-:Y:S01]  /*04b0*/  IADD3.X R11, PT, PT, RZ, R11, RZ, P2, !PT ;  /* 0x0000000bff0b7210 */ /* 0x000fe200017fe4ff */
[----:B--2---:R-:W-:-:S08]  /*04c0*/  DFMA R2, R4, R6, R2 ;  /* 0x000000060402722b */ /* 0x004fd00000000002 */
[----:B---3--:R-:W-:-:S11]  /*04d0*/  DFMA R2, R12, R14, R2 ;  /* 0x0000000e0c02722b */ /* 0x008fd60000000002 */
.L_x_17:
[----:B------:R-:W-:Y:S05]  /*04e0*/  BSYNC.RECONVERGENT B2 ;  /* 0x0000000000027941 */ /* 0x000fea0003800200 */
.L_x_16:
[----:B------:R-:W-:-:S13]  /*04f0*/  ISETP.NE.OR P0, PT, R25, R0, P0 ;  /* 0x000000001900720c */ /* 0x000fda0000705670 */
[----:B------:R-:W-:Y:S05]  /*0500*/  @!P0 BREAK.RELIABLE B0 ;  /* 0x0000000000008942 */ /* 0x000fea0003800100 */
[----:B------:R-:W-:Y:S05]  /*0510*/  @!P0 BRA `(.L_x_18) ;  /* 0x00000000003c8947 */ /* 0x000fea0003800000 */
.L_x_12:
[----:B------:R-:W-:Y:S05]  /*0520*/  BSYNC.RELIABLE B0 ;  /* 0x0000000000007941 */ /* 0x000fea0003800100 */
.L_x_11:
[----:B------:R-:W-:Y:S01]  /*0530*/  IMAD.MOV.U32 R4, RZ, RZ, R8 ;  /* 0x000000ffff047224 */ /* 0x000fe200078e0008 */
[----:B------:R-:W-:Y:S01]  /*0540*/  MOV R6, R10 ;  /* 0x0000000a00067202 */ /* 0x000fe20000000f00 */
[----:B------:R-:W-:Y:S02]  /*0550*/  IMAD.MOV.U32 R5, RZ, RZ, R9 ;  /* 0x000000ffff057224 */ /* 0x000fe400078e0009 */
[----:B------:R-:W-:-:S04]  /*0560*/  IMAD.MOV.U32 R7, RZ, RZ, R11 ;  /* 0x000000ffff077224 */ /* 0x000fc800078e000b */
[----:B------:R-:W2:Y:S04]  /*0570*/  LDG.E.64 R4, desc[UR4][R4.64] ;  /* 0x0000000404047981 */ /* 0x000ea8000c1e1b00 */
[----:B------:R-:W2:Y:S01]  /*0580*/  LDG.E.64 R6, desc[UR4][R6.64] ;  /* 0x0000000406067981 */ /* 0x000ea2000c1e1b00 */
[----:B------:R-:W-:Y:S01]  /*0590*/  VIADD R25, R25, 0x1 ;  /* 0x0000000119197836 */ /* 0x000fe20000000000 */
[----:B------:R-:W-:Y:S02]  /*05a0*/  IADD3 R10, P2, PT, R10, 0x8, RZ ;  /* 0x000000080a0a7810 */ /* 0x000fe40007f5e0ff */
[----:B------:R-:W-:Y:S02]  /*05b0*/  IADD3 R8, P1, PT, R8, 0x8, RZ ;  /* 0x0000000808087810 */ /* 0x000fe40007f3e0ff */
[----:B------:R-:W-:Y:S01]  /*05c0*/  ISETP.NE.AND P0, PT, R25, R0, PT ;  /* 0x000000001900720c */ /* 0x000fe20003f05270 */
[----:B------:R-:W-:Y:S01]  /*05d0*/  IMAD.X R11, RZ, RZ, R11, P2 ;  /* 0x000000ffff0b7224 */ /* 0x000fe200010e060b */
[----:B------:R-:W-:Y:S01]  /*05e0*/  IADD3.X R9, PT, PT, RZ, R9, RZ, P1, !PT ;  /* 0x00000009ff097210 */ /* 0x000fe20000ffe4ff */
[----:B--2---:R-:W-:-:S10]  /*05f0*/  DFMA R2, R4, R6, R2 ;  /* 0x000000060402722b */ /* 0x004fd40000000002 */
[----:B------:R-:W-:Y:S05]  /*0600*/  @P0 BRA `(.L_x_11) ;  /* 0xfffffffc00c80947 */ /* 0x000fea000383ffff */
.L_x_18:
[----:B------:R-:W-:Y:S05]  /*0610*/  BSYNC.RECONVERGENT B1 ;  /* 0x0000000000017941 */ /* 0x000fea0003800200 */
.L_x_10:
[----:B------:R-:W-:Y:S05]  /*0620*/  BRA `(.L_x_19) ;  /* 0x0000000000047947 */ /* 0x000fea0003800000 */
.L_x_9:
[----:B------:R-:W-:-:S07]  /*0630*/  CS2R R2, SRZ ;  /* 0x0000000000027805 */ /* 0x000fce000001ff00 */
.L_x_19:
[----:B------:R-:W0:Y:S02]  /*0640*/  LDC.64 R4, c[0x0][0x390] ;  /* 0x0000e400ff047b82 */ /* 0x000e240000000a00 */
[----:B0-----:R-:W-:-:S05]  /*0650*/  IMAD.WIDE R24, R24, 0x8, R4 ;  /* 0x0000000818187825 */ /* 0x001fca00078e0204 */
[----:B------:R-:W-:Y:S01]  /*0660*/  STG.E.64 desc[UR4][R24.64], R2 ;  /* 0x0000000218007986 */ /* 0x000fe2000c101b04 */
[----:B------:R-:W-:Y:S05]  /*0670*/  EXIT ;  /* 0x000000000000794d */ /* 0x000fea0003800000 */
.L_x_20:
        /* <DEDUP_REMOVED lines=16> */
.L_x_25:


//--------------------- .nv.shared.reserved.0     --------------------------
	.section	.nv.shared.reserved.0,"aw",@nobits
	.weak		__nv_reservedSMEM_offset_0_alias
	.size		__nv_reservedSMEM_offset_0_alias, 0, 64
	.other		__nv_reservedSMEM_offset_0_alias,@"STO_CUDA_RESERVED_SHARED STV_DEFAULT"
__nv_reservedSMEM_offset_0_alias:
	.zero		0
	.zero		64


//--------------------- .nv.constant0.norme       --------------------------
	.section	.nv.constant0.norme,"a",@progbits
	.sectionflags	@""
	.align	4
.nv.constant0.norme:
	.zero		924


//--------------------- .nv.constant0.divide      --------------------------
	.section	.nv.constant0.divide,"a",@progbits
	.sectionflags	@""
	.align	4
.nv.constant0.divide:
	.zero		916


//--------------------- .nv.constant0.init        --------------------------
	.section	.nv.constant0.init,"a",@progbits
	.sectionflags	@""
	.align	4
.nv.constant0.init:
	.zero		928


//--------------------- SYMBOLS --------------------------

	.type		.nv.reservedSmem.offset0,@object
	.size		.nv.reservedSmem.offset0,0x4
